//
// Generated by NVIDIA NVVM Compiler
//
// Compiler Build ID: CL-36424714
// Cuda compilation tools, release 13.0, V13.0.88
// Based on NVVM 20.0.0
//

.version 9.0
.target sm_100
.address_size 64

	// .globl	_Z26generate_candidates_kernelmjiPcj
.const .align 1 .b8 DEV_CHARSET[63];
.const .align 4 .u32 DEV_CHARSET_LEN;

.visible .entry _Z26generate_candidates_kernelmjiPcj(
	.param .u64 _Z26generate_candidates_kernelmjiPcj_param_0,
	.param .u32 _Z26generate_candidates_kernelmjiPcj_param_1,
	.param .u32 _Z26generate_candidates_kernelmjiPcj_param_2,
	.param .u64 .ptr .align 1 _Z26generate_candidates_kernelmjiPcj_param_3,
	.param .u32 _Z26generate_candidates_kernelmjiPcj_param_4
)
{
	.reg .pred 	%p<16>;
	.reg .b16 	%rs<9>;
	.reg .b32 	%r<61>;
	.reg .b64 	%rd<127>;

	ld.param.u64 	%rd47, [_Z26generate_candidates_kernelmjiPcj_param_0];
	ld.param.u32 	%rd49, [_Z26generate_candidates_kernelmjiPcj_param_1];
	ld.param.u32 	%r12, [_Z26generate_candidates_kernelmjiPcj_param_2];
	ld.param.u64 	%rd48, [_Z26generate_candidates_kernelmjiPcj_param_3];
	ld.param.u32 	%r13, [_Z26generate_candidates_kernelmjiPcj_param_4];
	mov.u32 	%r14, %ctaid.x;
	mov.u32 	%r15, %ntid.x;
	mul.wide.u32 	%rd50, %r14, %r15;
	mov.u32 	%r16, %tid.x;
	cvt.u64.u32 	%rd51, %r16;
	add.s64 	%rd1, %rd50, %rd51;
	setp.ge.u64 	%p1, %rd1, %rd49;
	@%p1 bra 	$L__BB0_33;
	cvta.to.global.u64 	%rd52, %rd48;
	add.s64 	%rd125, %rd1, %rd47;
	cvt.u64.u32 	%rd53, %r13;
	mad.lo.s64 	%rd3, %rd1, %rd53, %rd52;
	setp.lt.s32 	%p2, %r12, 1;
	@%p2 bra 	$L__BB0_32;
	ld.const.s32 	%rd4, [DEV_CHARSET_LEN];
	and.b32  	%r1, %r12, 3;
	setp.lt.u32 	%p3, %r12, 4;
	mov.u32 	%r60, %r12;
	@%p3 bra 	$L__BB0_18;
	add.s32 	%r58, %r12, -2;
	and.b32  	%r17, %r12, 2147483644;
	neg.s32 	%r57, %r17;
	mov.u64 	%rd58, DEV_CHARSET;
$L__BB0_4:
	.pragma "nounroll";
	or.b64  	%rd54, %rd125, %rd4;
	and.b64  	%rd55, %rd54, -4294967296;
	setp.ne.s64 	%p4, %rd55, 0;
	@%p4 bra 	$L__BB0_6;
	cvt.u32.u64 	%r18, %rd4;
	cvt.u32.u64 	%r19, %rd125;
	div.u32 	%r20, %r19, %r18;
	mul.lo.s32 	%r21, %r20, %r18;
	sub.s32 	%r22, %r19, %r21;
	cvt.u64.u32 	%rd112, %r20;
	cvt.u64.u32 	%rd113, %r22;
	bra.uni 	$L__BB0_7;
$L__BB0_6:
	div.u64 	%rd112, %rd125, %rd4;
	mul.lo.s64 	%rd56, %rd112, %rd4;
	sub.s64 	%rd113, %rd125, %rd56;
$L__BB0_7:
	cvt.s64.s32 	%rd57, %rd113;
	add.s64 	%rd59, %rd58, %rd57;
	ld.const.u8 	%rs1, [%rd59];
	add.s32 	%r23, %r58, 1;
	cvt.u64.u32 	%rd60, %r23;
	add.s64 	%rd61, %rd3, %rd60;
	st.global.u8 	[%rd61], %rs1;
	or.b64  	%rd62, %rd112, %rd4;
	and.b64  	%rd63, %rd62, -4294967296;
	setp.ne.s64 	%p5, %rd63, 0;
	@%p5 bra 	$L__BB0_9;
	cvt.u32.u64 	%r24, %rd4;
	cvt.u32.u64 	%r25, %rd112;
	div.u32 	%r26, %r25, %r24;
	mul.lo.s32 	%r27, %r26, %r24;
	sub.s32 	%r28, %r25, %r27;
	cvt.u64.u32 	%rd114, %r26;
	cvt.u64.u32 	%rd115, %r28;
	bra.uni 	$L__BB0_10;
$L__BB0_9:
	div.u64 	%rd114, %rd112, %rd4;
	mul.lo.s64 	%rd64, %rd114, %rd4;
	sub.s64 	%rd115, %rd112, %rd64;
$L__BB0_10:
	cvt.s64.s32 	%rd65, %rd115;
	add.s64 	%rd67, %rd58, %rd65;
	ld.const.u8 	%rs2, [%rd67];
	cvt.u64.u32 	%rd68, %r58;
	add.s64 	%rd69, %rd3, %rd68;
	st.global.u8 	[%rd69], %rs2;
	or.b64  	%rd70, %rd114, %rd4;
	and.b64  	%rd71, %rd70, -4294967296;
	setp.ne.s64 	%p6, %rd71, 0;
	@%p6 bra 	$L__BB0_12;
	cvt.u32.u64 	%r29, %rd4;
	cvt.u32.u64 	%r30, %rd114;
	div.u32 	%r31, %r30, %r29;
	mul.lo.s32 	%r32, %r31, %r29;
	sub.s32 	%r33, %r30, %r32;
	cvt.u64.u32 	%rd116, %r31;
	cvt.u64.u32 	%rd117, %r33;
	bra.uni 	$L__BB0_13;
$L__BB0_12:
	div.u64 	%rd116, %rd114, %rd4;
	mul.lo.s64 	%rd72, %rd116, %rd4;
	sub.s64 	%rd117, %rd114, %rd72;
$L__BB0_13:
	cvt.s64.s32 	%rd73, %rd117;
	add.s64 	%rd75, %rd58, %rd73;
	ld.const.u8 	%rs3, [%rd75];
	add.s32 	%r34, %r58, -1;
	cvt.u64.u32 	%rd76, %r34;
	add.s64 	%rd77, %rd3, %rd76;
	st.global.u8 	[%rd77], %rs3;
	or.b64  	%rd78, %rd116, %rd4;
	and.b64  	%rd79, %rd78, -4294967296;
	setp.ne.s64 	%p7, %rd79, 0;
	@%p7 bra 	$L__BB0_15;
	cvt.u32.u64 	%r35, %rd4;
	cvt.u32.u64 	%r36, %rd116;
	div.u32 	%r37, %r36, %r35;
	mul.lo.s32 	%r38, %r37, %r35;
	sub.s32 	%r39, %r36, %r38;
	cvt.u64.u32 	%rd125, %r37;
	cvt.u64.u32 	%rd119, %r39;
	bra.uni 	$L__BB0_16;
$L__BB0_15:
	div.u64 	%rd125, %rd116, %rd4;
	mul.lo.s64 	%rd80, %rd125, %rd4;
	sub.s64 	%rd119, %rd116, %rd80;
$L__BB0_16:
	cvt.s64.s32 	%rd81, %rd119;
	add.s64 	%rd83, %rd58, %rd81;
	ld.const.u8 	%rs4, [%rd83];
	add.s32 	%r40, %r58, -2;
	cvt.u64.u32 	%rd84, %r40;
	add.s64 	%rd85, %rd3, %rd84;
	st.global.u8 	[%rd85], %rs4;
	add.s32 	%r58, %r58, -4;
	add.s32 	%r57, %r57, 4;
	setp.ne.s32 	%p8, %r57, 0;
	@%p8 bra 	$L__BB0_4;
	add.s32 	%r60, %r58, 2;
$L__BB0_18:
	setp.eq.s32 	%p9, %r1, 0;
	@%p9 bra 	$L__BB0_32;
	setp.eq.s32 	%p10, %r1, 1;
	@%p10 bra 	$L__BB0_27;
	or.b64  	%rd86, %rd125, %rd4;
	and.b64  	%rd87, %rd86, -4294967296;
	setp.ne.s64 	%p11, %rd87, 0;
	@%p11 bra 	$L__BB0_22;
	cvt.u32.u64 	%r41, %rd4;
	cvt.u32.u64 	%r42, %rd125;
	div.u32 	%r43, %r42, %r41;
	mul.lo.s32 	%r44, %r43, %r41;
	sub.s32 	%r45, %r42, %r44;
	cvt.u64.u32 	%rd121, %r43;
	cvt.u64.u32 	%rd122, %r45;
	bra.uni 	$L__BB0_23;
$L__BB0_22:
	div.u64 	%rd121, %rd125, %rd4;
	mul.lo.s64 	%rd88, %rd121, %rd4;
	sub.s64 	%rd122, %rd125, %rd88;
$L__BB0_23:
	cvt.s64.s32 	%rd89, %rd122;
	mov.u64 	%rd90, DEV_CHARSET;
	add.s64 	%rd91, %rd90, %rd89;
	ld.const.u8 	%rs5, [%rd91];
	add.s32 	%r46, %r60, -1;
	cvt.u64.u32 	%rd92, %r46;
	add.s64 	%rd93, %rd3, %rd92;
	st.global.u8 	[%rd93], %rs5;
	add.s32 	%r60, %r60, -2;
	or.b64  	%rd94, %rd121, %rd4;
	and.b64  	%rd95, %rd94, -4294967296;
	setp.ne.s64 	%p12, %rd95, 0;
	@%p12 bra 	$L__BB0_25;
	cvt.u32.u64 	%r47, %rd4;
	cvt.u32.u64 	%r48, %rd121;
	div.u32 	%r49, %r48, %r47;
	mul.lo.s32 	%r50, %r49, %r47;
	sub.s32 	%r51, %r48, %r50;
	cvt.u64.u32 	%rd125, %r49;
	cvt.u64.u32 	%rd124, %r51;
	bra.uni 	$L__BB0_26;
$L__BB0_25:
	div.u64 	%rd125, %rd121, %rd4;
	mul.lo.s64 	%rd96, %rd125, %rd4;
	sub.s64 	%rd124, %rd121, %rd96;
$L__BB0_26:
	cvt.s64.s32 	%rd97, %rd124;
	add.s64 	%rd99, %rd90, %rd97;
	ld.const.u8 	%rs6, [%rd99];
	cvt.u64.u32 	%rd100, %r60;
	add.s64 	%rd101, %rd3, %rd100;
	st.global.u8 	[%rd101], %rs6;
$L__BB0_27:
	and.b32  	%r52, %r12, 1;
	setp.eq.b32 	%p13, %r52, 1;
	not.pred 	%p14, %p13;
	@%p14 bra 	$L__BB0_32;
	or.b64  	%rd102, %rd125, %rd4;
	and.b64  	%rd103, %rd102, -4294967296;
	setp.ne.s64 	%p15, %rd103, 0;
	@%p15 bra 	$L__BB0_30;
	cvt.u32.u64 	%r53, %rd4;
	cvt.u32.u64 	%r54, %rd125;
	rem.u32 	%r55, %r54, %r53;
	cvt.u64.u32 	%rd126, %r55;
	bra.uni 	$L__BB0_31;
$L__BB0_30:
	rem.u64 	%rd126, %rd125, %rd4;
$L__BB0_31:
	cvt.s64.s32 	%rd104, %rd126;
	mov.u64 	%rd105, DEV_CHARSET;
	add.s64 	%rd106, %rd105, %rd104;
	ld.const.u8 	%rs7, [%rd106];
	add.s32 	%r56, %r60, -1;
	cvt.u64.u32 	%rd107, %r56;
	add.s64 	%rd108, %rd3, %rd107;
	st.global.u8 	[%rd108], %rs7;
$L__BB0_32:
	cvt.s64.s32 	%rd109, %r12;
	add.s64 	%rd110, %rd3, %rd109;
	mov.b16 	%rs8, 0;
	st.global.u8 	[%rd110], %rs8;
$L__BB0_33:
	ret;

}


// ===== COMPILED SASS (sm_100) =====

	.target	sm_100

	.elftype	@"ET_EXEC"


//--------------------- .note.nv.tkinfo           --------------------------
	.section	.note.nv.tkinfo,"",@"SHT_NOTE"
	.sectionflags	@"SHF_NOTE_NV_TKINFO"
	.tkinfo
        /*0018*/ 	.word	0x00000002
        /*0030*/ 	.string	""
        /*0030*/ 	.string	"ptxas"
        /*0030*/ 	.string	"Cuda compilation tools, release 13.0, V13.0.88"
        /*0030*/ 	.string	"Build cuda_13.0.r13.0/compiler.36424714_0"
        /*0030*/ 	.string	"-arch sm_100 -m 64 "



//--------------------- .note.nv.cuinfo           --------------------------
	.section	.note.nv.cuinfo,"",@"SHT_NOTE"
	.sectionflags	@"SHF_NOTE_NV_CUINFO"
        /*0018*/ 	.short	0x0002
        /*001a*/ 	.short	0x0064
        /*001c*/ 	.short	0x0082
	.zero		2


//--------------------- .nv.info                  --------------------------
	.section	.nv.info,"",@"SHT_CUDA_INFO"
	.align	4


	//----- nvinfo : EIATTR_REGCOUNT
	.align		4
        /*0000*/ 	.byte	0x04, 0x2f
        /*0002*/ 	.short	(.L_3 - .L_2)
	.align		4
.L_2:
        /*0004*/ 	.word	index@(_Z26generate_candidates_kernelmjiPcj)
        /*0008*/ 	.word	0x00000018


	//----- nvinfo : EIATTR_FRAME_SIZE
	.align		4
.L_3:
        /*000c*/ 	.byte	0x04, 0x11
        /*000e*/ 	.short	(.L_5 - .L_4)
	.align		4
.L_4:
        /*0010*/ 	.word	index@($__internal_1_$__cuda_sm20_rem_u64)
        /*0014*/ 	.word	0x00000000


	//----- nvinfo : EIATTR_FRAME_SIZE
	.align		4
.L_5:
        /*0018*/ 	.byte	0x04, 0x11
        /*001a*/ 	.short	(.L_7 - .L_6)
	.align		4
.L_6:
        /*001c*/ 	.word	index@($__internal_0_$__cuda_sm20_div_u64)
        /*0020*/ 	.word	0x00000000


	//----- nvinfo : EIATTR_FRAME_SIZE
	.align		4
.L_7:
        /*0024*/ 	.byte	0x04, 0x11
        /*0026*/ 	.short	(.L_9 - .L_8)
	.align		4
.L_8:
        /*0028*/ 	.word	index@(_Z26generate_candidates_kernelmjiPcj)
        /*002c*/ 	.word	0x00000000


	//----- nvinfo : EIATTR_MIN_STACK_SIZE
	.align		4
.L_9:
        /*0030*/ 	.byte	0x04, 0x12
        /*0032*/ 	.short	(.L_11 - .L_10)
	.align		4
.L_10:
        /*0034*/ 	.word	index@(_Z26generate_candidates_kernelmjiPcj)
        /*0038*/ 	.word	0x00000000
.L_11:


//--------------------- .nv.compat                --------------------------
	.section	.nv.compat,"",@"SHT_CUDA_COMPAT_INFO"
	.align	4
        /*0000*/ 	.byte	0x02, 0x09, 0x00, 0x00, 0x02, 0x02, 0x01, 0x00, 0x02, 0x05, 0x05, 0x00, 0x03, 0x07, 0x01, 0x01
        /*0010*/ 	.byte	0x02, 0x03, 0x00, 0x00, 0x02, 0x06, 0x01, 0x00, 0x04, 0x0b, 0x08, 0x00, 0x09, 0x00, 0x00, 0x00
        /*0020*/ 	.byte	0x00, 0x00, 0x00, 0x00


//--------------------- .nv.info._Z26generate_candidates_kernelmjiPcj --------------------------
	.section	.nv.info._Z26generate_candidates_kernelmjiPcj,"",@"SHT_CUDA_INFO"
	.sectionflags	@""
	.align	4


	//----- nvinfo : EIATTR_CUDA_API_VERSION
	.align		4
        /*0000*/ 	.byte	0x04, 0x37
        /*0002*/ 	.short	(.L_13 - .L_12)
.L_12:
        /*0004*/ 	.word	0x00000082


	//----- nvinfo : EIATTR_KPARAM_INFO
	.align		4
.L_13:
        /*0008*/ 	.byte	0x04, 0x17
        /*000a*/ 	.short	(.L_15 - .L_14)
.L_14:
        /*000c*/ 	.word	0x00000000
        /*0010*/ 	.short	0x0004
        /*0012*/ 	.short	0x0018
        /*0014*/ 	.byte	0x00, 0xf0, 0x11, 0x00


	//----- nvinfo : EIATTR_KPARAM_INFO
	.align		4
.L_15:
        /*0018*/ 	.byte	0x04, 0x17
        /*001a*/ 	.short	(.L_17 - .L_16)
.L_16:
        /*001c*/ 	.word	0x00000000
        /*0020*/ 	.short	0x0003
        /*0022*/ 	.short	0x0010
        /*0024*/ 	.byte	0x00, 0xf5, 0x21, 0x00


	//----- nvinfo : EIATTR_KPARAM_INFO
	.align		4
.L_17:
        /*0028*/ 	.byte	0x04, 0x17
        /*002a*/ 	.short	(.L_19 - .L_18)
.L_18:
        /*002c*/ 	.word	0x00000000
        /*0030*/ 	.short	0x0002
        /*0032*/ 	.short	0x000c
        /*0034*/ 	.byte	0x00, 0xf0, 0x11, 0x00


	//----- nvinfo : EIATTR_KPARAM_INFO
	.align		4
.L_19:
        /*0038*/ 	.byte	0x04, 0x17
        /*003a*/ 	.short	(.L_21 - .L_20)
.L_20:
        /*003c*/ 	.word	0x00000000
        /*0040*/ 	.short	0x0001
        /*0042*/ 	.short	0x0008
        /*0044*/ 	.byte	0x00, 0xf0, 0x11, 0x00


	//----- nvinfo : EIATTR_KPARAM_INFO
	.align		4
.L_21:
        /*0048*/ 	.byte	0x04, 0x17
        /*004a*/ 	.short	(.L_23 - .L_22)
.L_22:
        /*004c*/ 	.word	0x00000000
        /*0050*/ 	.short	0x0000
        /*0052*/ 	.short	0x0000
        /*0054*/ 	.byte	0x00, 0xf0, 0x21, 0x00


	//----- nvinfo : EIATTR_SPARSE_MMA_MASK
	.align		4
.L_23:
        /*0058*/ 	.byte	0x03, 0x50
        /*005a*/ 	.short	0x0000


	//----- nvinfo : EIATTR_MAXREG_COUNT
	.align		4
        /*005c*/ 	.byte	0x03, 0x1b
        /*005e*/ 	.short	0x00ff


	//----- nvinfo : EIATTR_MERCURY_ISA_VERSION
	.align		4
        /*0060*/ 	.byte	0x03, 0x5f
        /*0062*/ 	.short	0x0101


	//----- nvinfo : EIATTR_VRC_CTA_INIT_COUNT
	.align		4
        /*0064*/ 	.byte	0x02, 0x4a
	.zero		1
	.zero		1


	//----- nvinfo : EIATTR_EXIT_INSTR_OFFSETS
	.align		4
        /*0068*/ 	.byte	0x04, 0x1c
        /*006a*/ 	.short	(.L_25 - .L_24)


	//   ....[0]....
.L_24:
        /*006c*/ 	.word	0x00000090


	//   ....[1]....
        /*0070*/ 	.word	0x00001490


	//----- nvinfo : EIATTR_CRS_STACK_SIZE
	.align		4
.L_25:
        /*0074*/ 	.byte	0x04, 0x1e
        /*0076*/ 	.short	(.L_27 - .L_26)
.L_26:
        /*0078*/ 	.word	0x00000000


	//----- nvinfo : EIATTR_CBANK_PARAM_SIZE
	.align		4
.L_27:
        /*007c*/ 	.byte	0x03, 0x19
        /*007e*/ 	.short	0x001c


	//----- nvinfo : EIATTR_PARAM_CBANK
	.align		4
        /*0080*/ 	.byte	0x04, 0x0a
        /*0082*/ 	.short	(.L_29 - .L_28)
	.align		4
.L_28:
        /*0084*/ 	.word	index@(.nv.constant0._Z26generate_candidates_kernelmjiPcj)
        /*0088*/ 	.short	0x0380
        /*008a*/ 	.short	0x001c


	//----- nvinfo : EIATTR_SW_WAR
	.align		4
.L_29:
        /*008c*/ 	.byte	0x04, 0x36
        /*008e*/ 	.short	(.L_31 - .L_30)
.L_30:
        /*0090*/ 	.word	0x00000008
.L_31:


//--------------------- .nv.callgraph             --------------------------
	.section	.nv.callgraph,"",@"SHT_CUDA_CALLGRAPH"
	.align	4
	.sectionentsize	8
	.align		4
        /*0000*/ 	.word	0x00000000
	.align		4
        /*0004*/ 	.word	0xffffffff
	.align		4
        /*0008*/ 	.word	0x00000000
	.align		4
        /*000c*/ 	.word	0xfffffffe
	.align		4
        /*0010*/ 	.word	0x00000000
	.align		4
        /*0014*/ 	.word	0xfffffffd
	.align		4
        /*0018*/ 	.word	0x00000000
	.align		4
        /*001c*/ 	.word	0xfffffffc


//--------------------- .nv.constant3             --------------------------
	.section	.nv.constant3,"a",@progbits
	.align	4
.nv.constant3:
	.type		DEV_CHARSET,@object
	.size		DEV_CHARSET,(.L_0 - DEV_CHARSET)
DEV_CHARSET:
	.zero		63
.L_0:
	.zero		1
	.type		DEV_CHARSET_LEN,@object
	.size		DEV_CHARSET_LEN,(.L_1 - DEV_CHARSET_LEN)
DEV_CHARSET_LEN:
	.zero		4
.L_1:


//--------------------- .text._Z26generate_candidates_kernelmjiPcj --------------------------
	.section	.text._Z26generate_candidates_kernelmjiPcj,"ax",@progbits
	.align	128
        .global         _Z26generate_candidates_kernelmjiPcj
        .type           _Z26generate_candidates_kernelmjiPcj,@function
        .size           _Z26generate_candidates_kernelmjiPcj,(.L_x_27 - _Z26generate_candidates_kernelmjiPcj)
        .other          _Z26generate_candidates_kernelmjiPcj,@"STO_CUDA_ENTRY STV_DEFAULT"
_Z26generate_candidates_kernelmjiPcj:
.text._Z26generate_candidates_kernelmjiPcj:
[----:B------:R-:W-:Y:S01]  /*0000*/  LDC R1, c[0x0][0x37c] ;  /* 0x0000df00ff017b82 */ /* 0x000fe20000000800 */
[----:B------:R-:W0:Y:S07]  /*0010*/  S2R R2, SR_TID.X ;  /* 0x0000000000027919 */ /* 0x000e2e0000002100 */
[----:B------:R-:W0:Y:S01]  /*0020*/  S2UR UR4, SR_CTAID.X ;  /* 0x00000000000479c3 */ /* 0x000e220000002500 */
[----:B------:R-:W1:Y:S01]  /*0030*/  LDCU UR5, c[0x0][0x388] ;  /* 0x00007100ff0577ac */ /* 0x000e620008000800 */
[----:B------:R-:W-:-:S06]  /*0040*/  IMAD.MOV.U32 R3, RZ, RZ, RZ ;  /* 0x000000ffff037224 */ /* 0x000fcc00078e00ff */
[----:B------:R-:W0:Y:S02]  /*0050*/  LDC R5, c[0x0][0x360] ;  /* 0x0000d800ff057b82 */ /* 0x000e240000000800 */
[----:B0-----:R-:W-:-:S03]  /*0060*/  IMAD.WIDE.U32 R4, R5, UR4, R2 ;  /* 0x0000000405047c25 */ /* 0x001fc6000f8e0002 */
[----:B-1----:R-:W-:-:S04]  /*0070*/  ISETP.GE.U32.AND P0, PT, R4, UR5, PT ;  /* 0x0000000504007c0c */ /* 0x002fc8000bf06070 */
[----:B------:R-:W-:-:S13]  /*0080*/  ISETP.GE.U32.AND.EX P0, PT, R5, RZ, PT, P0 ;  /* 0x000000ff0500720c */ /* 0x000fda0003f06100 */
[----:B------:R-:W-:Y:S05]  /*0090*/  @P0 EXIT ;  /* 0x000000000000094d */ /* 0x000fea0003800000 */
[----:B------:R-:W0:Y:S01]  /*00a0*/  LDCU UR5, c[0x0][0x38c] ;  /* 0x00007180ff0577ac */ /* 0x000e220008000800 */
[----:B------:R-:W1:Y:S01]  /*00b0*/  LDC.64 R2, c[0x0][0x390] ;  /* 0x0000e400ff027b82 */ /* 0x000e620000000a00 */
[----:B------:R-:W2:Y:S01]  /*00c0*/  LDCU UR4, c[0x0][0x398] ;  /* 0x00007300ff0477ac */ /* 0x000ea20008000800 */
[----:B------:R-:W3:Y:S01]  /*00d0*/  LDCU.64 UR6, c[0x0][0x380] ;  /* 0x00007000ff0677ac */ /* 0x000ee20008000a00 */
[----:B------:R-:W4:Y:S01]  /*00e0*/  LDCU.64 UR8, c[0x0][0x358] ;  /* 0x00006b00ff0877ac */ /* 0x000f220008000a00 */
[----:B0-----:R-:W-:Y:S01]  /*00f0*/  UISETP.GE.AND UP0, UPT, UR5, 0x1, UPT ;  /* 0x000000010500788c */ /* 0x001fe2000bf06270 */
[----:B--2---:R-:W-:Y:S02]  /*0100*/  IMAD R7, R5, UR4, RZ ;  /* 0x0000000405077c24 */ /* 0x004fe4000f8e02ff */
[C---:B-1----:R-:W-:Y:S01]  /*0110*/  IMAD.WIDE.U32 R2, R4.reuse, UR4, R2 ;  /* 0x0000000404027c25 */ /* 0x042fe2000f8e0002 */
[----:B---3--:R-:W-:-:S03]  /*0120*/  IADD3 R13, P0, PT, R4, UR6, RZ ;  /* 0x00000006040d7c10 */ /* 0x008fc6000ff1e0ff */
[----:B------:R-:W-:Y:S01]  /*0130*/  IMAD.IADD R0, R3, 0x1, R7 ;  /* 0x0000000103007824 */ /* 0x000fe200078e0207 */
[----:B------:R-:W-:Y:S01]  /*0140*/  IADD3.X R12, PT, PT, R5, UR7, RZ, P0, !PT ;  /* 0x00000007050c7c10 */ /* 0x000fe200087fe4ff */
[----:B----4-:R-:W-:Y:S08]  /*0150*/  BRA.U !UP0, `(.L_x_0) ;  /* 0x0000001108bc7547 */ /* 0x010ff0000b800000 */
[----:B------:R-:W0:Y:S01]  /*0160*/  LDCU UR7, c[0x3][0x40] ;  /* 0x00c00800ff0777ac */ /* 0x000e220008000800 */
[----:B------:R-:W-:Y:S01]  /*0170*/  UISETP.GE.U32.AND UP0, UPT, UR5, 0x4, UPT ;  /* 0x000000040500788c */ /* 0x000fe2000bf06070 */
[----:B------:R-:W1:Y:S01]  /*0180*/  LDCU UR4, c[0x0][0x38c] ;  /* 0x00007180ff0477ac */ /* 0x000e620008000800 */
[----:B------:R-:W2:Y:S01]  /*0190*/  LDCU UR10, c[0x3][0x40] ;  /* 0x00c00800ff0a77ac */ /* 0x000ea20008000800 */
[----:B------:R-:W-:Y:S01]  /*01a0*/  ULOP3.LUT UR6, UR5, 0x3, URZ, 0xc0, !UPT ;  /* 0x0000000305067892 */ /* 0x000fe2000f8ec0ff */
[----:B0-----:R-:W-:-:S04]  /*01b0*/  MOV R5, UR7 ;  /* 0x0000000700057c02 */ /* 0x001fc80008000f00 */
[----:B------:R-:W-:Y:S01]  /*01c0*/  SHF.R.S32.HI R11, RZ, 0x1f, R5 ;  /* 0x0000001fff0b7819 */ /* 0x000fe20000011405 */
[----:B-12---:R-:W-:Y:S06]  /*01d0*/  BRA.U !UP0, `(.L_x_1) ;  /* 0x0000000908b47547 */ /* 0x006fec000b800000 */
[----:B------:R-:W-:Y:S01]  /*01e0*/  ULOP3.LUT UR4, UR5, 0x7ffffffc, URZ, 0xc0, !UPT ;  /* 0x7ffffffc05047892 */ /* 0x000fe2000f8ec0ff */
[----:B------:R-:W0:Y:S01]  /*01f0*/  LDCU UR11, c[0x3][0x40] ;  /* 0x00c00800ff0b77ac */ /* 0x000e220008000800 */
[----:B------:R-:W-:Y:S02]  /*0200*/  UIADD3 UR5, UPT, UPT, UR5, -0x2, URZ ;  /* 0xfffffffe05057890 */ /* 0x000fe4000fffe0ff */
[----:B------:R-:W-:-:S12]  /*0210*/  UIADD3 UR4, UPT, UPT, -UR4, URZ, URZ ;  /* 0x000000ff04047290 */ /* 0x000fd8000fffe1ff */
.L_x_14:
[----:B------:R-:W-:Y:S01]  /*0220*/  LOP3.LUT R4, R12, R11, RZ, 0xfc, !PT ;  /* 0x0000000b0c047212 */ /* 0x000fe200078efcff */
[----:B------:R-:W-:Y:S03]  /*0230*/  BSSY.RECONVERGENT B0, `(.L_x_2) ;  /* 0x0000021000007945 */ /* 0x000fe60003800200 */
[----:B------:R-:W-:-:S13]  /*0240*/  ISETP.NE.U32.AND P0, PT, R4, RZ, PT ;  /* 0x000000ff0400720c */ /* 0x000fda0003f05070 */
[----:B-1----:R-:W-:Y:S05]  /*0250*/  @P0 BRA `(.L_x_3) ;  /* 0x00000000005c0947 */ /* 0x002fea0003800000 */
[----:B0-----:R-:W-:-:S04]  /*0260*/  IMAD.U32 R5, RZ, RZ, UR11 ;  /* 0x0000000bff057e24 */ /* 0x001fc8000f8e00ff */
[----:B------:R-:W0:Y:S01]  /*0270*/  I2F.U32.RP R4, R5 ;  /* 0x0000000500047306 */ /* 0x000e220000209000 */
[----:B------:R-:W-:-:S07]  /*0280*/  ISETP.NE.U32.AND P2, PT, R5, RZ, PT ;  /* 0x000000ff0500720c */ /* 0x000fce0003f45070 */
[----:B0-----:R-:W0:Y:S02]  /*0290*/  MUFU.RCP R4, R4 ;  /* 0x0000000400047308 */ /* 0x001e240000001000 */
[----:B0-----:R-:W-:-:S06]  /*02a0*/  VIADD R6, R4, 0xffffffe ;  /* 0x0ffffffe04067836 */ /* 0x001fcc0000000000 */
[----:B------:R0:W1:Y:S02]  /*02b0*/  F2I.FTZ.U32.TRUNC.NTZ R7, R6 ;  /* 0x0000000600077305 */ /* 0x000064000021f000 */
[----:B0-----:R-:W-:Y:S02]  /*02c0*/  IMAD.MOV.U32 R6, RZ, RZ, RZ ;  /* 0x000000ffff067224 */ /* 0x001fe400078e00ff */
[----:B-1----:R-:W-:-:S05]  /*02d0*/  IMAD R8, R7, R5, RZ ;  /* 0x0000000507087224 */ /* 0x002fca00078e02ff */
[----:B------:R-:W-:-:S05]  /*02e0*/  IADD3 R9, PT, PT, -R8, RZ, RZ ;  /* 0x000000ff08097210 */ /* 0x000fca0007ffe1ff */
[----:B------:R-:W-:-:S04]  /*02f0*/  IMAD.HI.U32 R8, R7, R9, R6 ;  /* 0x0000000907087227 */ /* 0x000fc800078e0006 */
[----:B------:R-:W-:Y:S02]  /*0300*/  IMAD.MOV.U32 R9, RZ, RZ, RZ ;  /* 0x000000ffff097224 */ /* 0x000fe400078e00ff */
[----:B------:R-:W-:-:S04]  /*0310*/  IMAD.HI.U32 R8, R8, R13, RZ ;  /* 0x0000000d08087227 */ /* 0x000fc800078e00ff */
[----:B------:R-:W-:-:S04]  /*0320*/  IMAD.MOV R10, RZ, RZ, -R8 ;  /* 0x000000ffff0a7224 */ /* 0x000fc800078e0a08 */
[----:B------:R-:W-:-:S05]  /*0330*/  IMAD R10, R5, R10, R13 ;  /* 0x0000000a050a7224 */ /* 0x000fca00078e020d */
[----:B------:R-:W-:-:S13]  /*0340*/  ISETP.GE.U32.AND P0, PT, R10, R5, PT ;  /* 0x000000050a00720c */ /* 0x000fda0003f06070 */
[----:B------:R-:W-:Y:S01]  /*0350*/  @P0 IADD3 R10, PT, PT, R10, -R5, RZ ;  /* 0x800000050a0a0210 */ /* 0x000fe20007ffe0ff */
[----:B------:R-:W-:-:S03]  /*0360*/  @P0 VIADD R8, R8, 0x1 ;  /* 0x0000000108080836 */ /* 0x000fc60000000000 */
[----:B------:R-:W-:-:S13]  /*0370*/  ISETP.GE.U32.AND P1, PT, R10, R5, PT ;  /* 0x000000050a00720c */ /* 0x000fda0003f26070 */
[----:B------:R-:W-:Y:S01]  /*0380*/  @P1 VIADD R8, R8, 0x1 ;  /* 0x0000000108081836 */ /* 0x000fe20000000000 */
[----:B------:R-:W-:-:S04]  /*0390*/  @!P2 LOP3.LUT R8, RZ, R5, RZ, 0x33, !PT ;  /* 0x00000005ff08a212 */ /* 0x000fc800078e33ff */
[----:B------:R-:W-:-:S05]  /*03a0*/  IADD3 R4, PT, PT, -R8, RZ, RZ ;  /* 0x000000ff08047210 */ /* 0x000fca0007ffe1ff */
[----:B------:R-:W-:Y:S01]  /*03b0*/  IMAD R13, R5, R4, R13 ;  /* 0x00000004050d7224 */ /* 0x000fe200078e020d */
[----:B------:R-:W-:Y:S06]  /*03c0*/  BRA `(.L_x_4) ;  /* 0x00000000001c7947 */ /* 0x000fec0003800000 */
.L_x_3:
[----:B------:R-:W-:-:S07]  /*03d0*/  MOV R10, 0x3f0 ;  /* 0x000003f0000a7802 */ /* 0x000fce0000000f00 */
[----:B0-----:R-:W-:Y:S05]  /*03e0*/  CALL.REL.NOINC `($__internal_0_$__cuda_sm20_div_u64) ;  /* 0x00000010002c7944 */ /* 0x001fea0003c00000 */
[----:B------:R-:W-:Y:S01]  /*03f0*/  MOV R5, UR11 ;  /* 0x0000000b00057c02 */ /* 0x000fe20008000f00 */
[--C-:B------:R-:W-:Y:S02]  /*0400*/  IMAD.MOV R6, RZ, RZ, -R4.reuse ;  /* 0x000000ffff067224 */ /* 0x100fe400078e0a04 */
[----:B------:R-:W-:Y:S02]  /*0410*/  IMAD.MOV.U32 R8, RZ, RZ, R4 ;  /* 0x000000ffff087224 */ /* 0x000fe400078e0004 */
[----:B------:R-:W-:Y:S02]  /*0420*/  IMAD R13, R6, R5, R13 ;  /* 0x00000005060d7224 */ /* 0x000fe400078e020d */
[----:B------:R-:W-:-:S07]  /*0430*/  IMAD.MOV.U32 R9, RZ, RZ, R15 ;  /* 0x000000ffff097224 */ /* 0x000fce00078e000f */
.L_x_4:
[----:B------:R-:W-:Y:S05]  /*0440*/  BSYNC.RECONVERGENT B0 ;  /* 0x0000000000007941 */ /* 0x000fea0003800200 */
.L_x_2:
[----:B------:R-:W0:Y:S01]  /*0450*/  LDC.U8 R13, c[0x3][R13] ;  /* 0x00c000000d0d7b82 */ /* 0x000e220000000000 */
[----:B------:R-:W-:Y:S01]  /*0460*/  UIADD3 UR7, UPT, UPT, UR5, 0x1, URZ ;  /* 0x0000000105077890 */ /* 0x000fe2000fffe0ff */
[----:B------:R-:W-:Y:S01]  /*0470*/  LOP3.LUT R4, R9, R11, RZ, 0xfc, !PT ;  /* 0x0000000b09047212 */ /* 0x000fe200078efcff */
[----:B------:R-:W-:Y:S04]  /*0480*/  BSSY.RECONVERGENT B0, `(.L_x_5) ;  /* 0x0000026000007945 */ /* 0x000fe80003800200 */
[----:B------:R-:W-:-:S04]  /*0490*/  IADD3 R6, P0, PT, R2, UR7, RZ ;  /* 0x0000000702067c10 */ /* 0x000fc8000ff1e0ff */
[----:B------:R-:W-:Y:S02]  /*04a0*/  IADD3.X R7, PT, PT, RZ, R0, RZ, P0, !PT ;  /* 0x00000000ff077210 */ /* 0x000fe400007fe4ff */
[----:B------:R-:W-:-:S03]  /*04b0*/  ISETP.NE.U32.AND P0, PT, R4, RZ, PT ;  /* 0x000000ff0400720c */ /* 0x000fc60003f05070 */
[----:B0-----:R0:W-:Y:S10]  /*04c0*/  STG.E.U8 desc[UR8][R6.64], R13 ;  /* 0x0000000d06007986 */ /* 0x0011f4000c101108 */
[----:B------:R-:W-:Y:S05]  /*04d0*/  @P0 BRA `(.L_x_6) ;  /* 0x00000000005c0947 */ /* 0x000fea0003800000 */
[----:B------:R-:W1:Y:S01]  /*04e0*/  I2F.U32.RP R9, R5 ;  /* 0x0000000500097306 */ /* 0x000e620000209000 */
[----:B0-----:R-:W-:Y:S01]  /*04f0*/  HFMA2 R6, -RZ, RZ, 0, 0 ;  /* 0x00000000ff067431 */ /* 0x001fe200000001ff */
[----:B------:R-:W-:-:S06]  /*0500*/  ISETP.NE.U32.AND P2, PT, R5, RZ, PT ;  /* 0x000000ff0500720c */ /* 0x000fcc0003f45070 */
[----:B-1----:R-:W0:Y:S02]  /*0510*/  MUFU.RCP R9, R9 ;  /* 0x0000000900097308 */ /* 0x002e240000001000 */
[----:B0-----:R-:W-:Y:S02]  /*0520*/  VIADD R7, R9, 0xffffffe ;  /* 0x0ffffffe09077836 */ /* 0x001fe40000000000 */
[----:B------:R-:W-:-:S04]  /*0530*/  IMAD.MOV.U32 R9, RZ, RZ, RZ ;  /* 0x000000ffff097224 */ /* 0x000fc800078e00ff */
[----:B------:R-:W0:Y:S02]  /*0540*/  F2I.FTZ.U32.TRUNC.NTZ R7, R7 ;  /* 0x0000000700077305 */ /* 0x000e24000021f000 */
[----:B0-----:R-:W-:-:S04]  /*0550*/  IMAD.MOV R4, RZ, RZ, -R7 ;  /* 0x000000ffff047224 */ /* 0x001fc800078e0a07 */
[----:B------:R-:W-:-:S04]  /*0560*/  IMAD R13, R4, R5, RZ ;  /* 0x00000005040d7224 */ /* 0x000fc800078e02ff */
[----:B------:R-:W-:-:S06]  /*0570*/  IMAD.HI.U32 R13, R7, R13, R6 ;  /* 0x0000000d070d7227 */ /* 0x000fcc00078e0006 */
[----:B------:R-:W-:-:S04]  /*0580*/  IMAD.HI.U32 R4, R13, R8, RZ ;  /* 0x000000080d047227 */ /* 0x000fc800078e00ff */
[----:B------:R-:W-:-:S04]  /*0590*/  IMAD.MOV R6, RZ, RZ, -R4 ;  /* 0x000000ffff067224 */ /* 0x000fc800078e0a04 */
[----:B------:R-:W-:-:S05]  /*05a0*/  IMAD R6, R5, R6, R8 ;  /* 0x0000000605067224 */ /* 0x000fca00078e0208 */
[----:B------:R-:W-:-:S13]  /*05b0*/  ISETP.GE.U32.AND P0, PT, R6, R5, PT ;  /* 0x000000050600720c */ /* 0x000fda0003f06070 */
[----:B------:R-:W-:Y:S01]  /*05c0*/  @P0 IMAD.IADD R6, R6, 0x1, -R5 ;  /* 0x0000000106060824 */ /* 0x000fe200078e0a05 */
[----:B------:R-:W-:-:S04]  /*05d0*/  @P0 IADD3 R4, PT, PT, R4, 0x1, RZ ;  /* 0x0000000104040810 */ /* 0x000fc80007ffe0ff */
[----:B------:R-:W-:-:S13]  /*05e0*/  ISETP.GE.U32.AND P1, PT, R6, R5, PT ;  /* 0x000000050600720c */ /* 0x000fda0003f26070 */
[----:B------:R-:W-:Y:S01]  /*05f0*/  @P1 VIADD R4, R4, 0x1 ;  /* 0x0000000104041836 */ /* 0x000fe20000000000 */
[----:B------:R-:W-:-:S05]  /*0600*/  @!P2 LOP3.LUT R4, RZ, R5, RZ, 0x33, !PT ;  /* 0x00000005ff04a212 */ /* 0x000fca00078e33ff */
[----:B------:R-:W-:-:S04]  /*0610*/  IMAD.MOV R13, RZ, RZ, -R4 ;  /* 0x000000ffff0d7224 */ /* 0x000fc800078e0a04 */
[----:B------:R-:W-:Y:S01]  /*0620*/  IMAD R13, R5, R13, R8 ;  /* 0x0000000d050d7224 */ /* 0x000fe200078e0208 */
[----:B------:R-:W-:Y:S01]  /*0630*/  MOV R8, R4 ;  /* 0x0000000400087202 */ /* 0x000fe20000000f00 */
[----:B------:R-:W-:Y:S06]  /*0640*/  BRA `(.L_x_7) ;  /* 0x0000000000247947 */ /* 0x000fec0003800000 */
.L_x_6:
[----:B0-----:R-:W-:Y:S01]  /*0650*/  IMAD.MOV.U32 R13, RZ, RZ, R8 ;  /* 0x000000ffff0d7224 */ /* 0x001fe200078e0008 */
[----:B------:R-:W-:Y:S02]  /*0660*/  MOV R12, R9 ;  /* 0x00000009000c7202 */ /* 0x000fe40000000f00 */
[----:B------:R-:W-:-:S07]  /*0670*/  MOV R10, 0x690 ;  /* 0x00000690000a7802 */ /* 0x000fce0000000f00 */
[----:B------:R-:W-:Y:S05]  /*0680*/  CALL.REL.NOINC `($__internal_0_$__cuda_sm20_div_u64) ;  /* 0x0000000c00847944 */ /* 0x000fea0003c00000 */
[----:B------:R-:W-:Y:S02]  /*0690*/  IMAD.MOV R13, RZ, RZ, -R4 ;  /* 0x000000ffff0d7224 */ /* 0x000fe400078e0a04 */
[----:B------:R-:W-:Y:S02]  /*06a0*/  IMAD.U32 R5, RZ, RZ, UR11 ;  /* 0x0000000bff057e24 */ /* 0x000fe4000f8e00ff */
[----:B------:R-:W-:Y:S02]  /*06b0*/  IMAD.MOV.U32 R9, RZ, RZ, R15 ;  /* 0x000000ffff097224 */ /* 0x000fe400078e000f */
[----:B------:R-:W-:Y:S01]  /*06c0*/  IMAD R13, R13, R5, R8 ;  /* 0x000000050d0d7224 */ /* 0x000fe200078e0208 */
[----:B------:R-:W-:-:S07]  /*06d0*/  MOV R8, R4 ;  /* 0x0000000400087202 */ /* 0x000fce0000000f00 */
.L_x_7:
[----:B------:R-:W-:Y:S05]  /*06e0*/  BSYNC.RECONVERGENT B0 ;  /* 0x0000000000007941 */ /* 0x000fea0003800200 */
.L_x_5:
[----:B------:R-:W0:Y:S01]  /*06f0*/  LDC.U8 R13, c[0x3][R13] ;  /* 0x00c000000d0d7b82 */ /* 0x000e220000000000 */
[----:B------:R-:W-:Y:S01]  /*0700*/  IADD3 R6, P0, PT, R2, UR5, RZ ;  /* 0x0000000502067c10 */ /* 0x000fe2000ff1e0ff */
[----:B------:R-:W-:Y:S01]  /*0710*/  BSSY.RECONVERGENT B0, `(.L_x_8) ;  /* 0x0000026000007945 */ /* 0x000fe20003800200 */
[----:B------:R-:W-:-:S03]  /*0720*/  LOP3.LUT R4, R9, R11, RZ, 0xfc, !PT ;  /* 0x0000000b09047212 */ /* 0x000fc600078efcff */
[----:B------:R-:W-:Y:S01]  /*0730*/  IMAD.X R7, RZ, RZ, R0, P0 ;  /* 0x000000ffff077224 */ /* 0x000fe200000e0600 */
[----:B------:R-:W-:-:S04]  /*0740*/  ISETP.NE.U32.AND P0, PT, R4, RZ, PT ;  /* 0x000000ff0400720c */ /* 0x000fc80003f05070 */
[----:B0-----:R0:W-:Y:S09]  /*0750*/  STG.E.U8 desc[UR8][R6.64], R13 ;  /* 0x0000000d06007986 */ /* 0x0011f2000c101108 */
[----:B------:R-:W-:Y:S05]  /*0760*/  @P0 BRA `(.L_x_9) ;  /* 0x00000000005c0947 */ /* 0x000fea0003800000 */
[----:B------:R-:W1:Y:S01]  /*0770*/  I2F.U32.RP R9, R5 ;  /* 0x0000000500097306 */ /* 0x000e620000209000 */
[----:B0-----:R-:W-:Y:S01]  /*0780*/  IMAD.MOV.U32 R6, RZ, RZ, RZ ;  /* 0x000000ffff067224 */ /* 0x001fe200078e00ff */
[----:B------:R-:W-:-:S06]  /*0790*/  ISETP.NE.U32.AND P2, PT, R5, RZ, PT ;  /* 0x000000ff0500720c */ /* 0x000fcc0003f45070 */
[----:B-1----:R-:W0:Y:S02]  /*07a0*/  MUFU.RCP R9, R9 ;  /* 0x0000000900097308 */ /* 0x002e240000001000 */
[----:B0-----:R-:W-:Y:S01]  /*07b0*/  IADD3 R7, PT, PT, R9, 0xffffffe, RZ ;  /* 0x0ffffffe09077810 */ /* 0x001fe20007ffe0ff */
[----:B------:R-:W-:-:S05]  /*07c0*/  IMAD.MOV.U32 R9, RZ, RZ, RZ ;  /* 0x000000ffff097224 */ /* 0x000fca00078e00ff */
[----:B------:R-:W0:Y:S02]  /*07d0*/  F2I.FTZ.U32.TRUNC.NTZ R7, R7 ;  /* 0x0000000700077305 */ /* 0x000e24000021f000 */
[----:B0-----:R-:W-:-:S04]  /*07e0*/  IMAD.MOV R4, RZ, RZ, -R7 ;  /* 0x000000ffff047224 */ /* 0x001fc800078e0a07 */
[----:B------:R-:W-:-:S04]  /*07f0*/  IMAD R13, R4, R5, RZ ;  /* 0x00000005040d7224 */ /* 0x000fc800078e02ff */
[----:B------:R-:W-:-:S06]  /*0800*/  IMAD.HI.U32 R13, R7, R13, R6 ;  /* 0x0000000d070d7227 */ /* 0x000fcc00078e0006 */
[----:B------:R-:W-:-:S05]  /*0810*/  IMAD.HI.U32 R4, R13, R8, RZ ;  /* 0x000000080d047227 */ /* 0x000fca00078e00ff */
[----:B------:R-:W-:-:S05]  /*0820*/  IADD3 R6, PT, PT, -R4, RZ, RZ ;  /* 0x000000ff04067210 */ /* 0x000fca0007ffe1ff */
[----:B------:R-:W-:-:S05]  /*0830*/  IMAD R6, R5, R6, R8 ;  /* 0x0000000605067224 */ /* 0x000fca00078e0208 */
[----:B------:R-:W-:-:S13]  /*0840*/  ISETP.GE.U32.AND P0, PT, R6, R5, PT ;  /* 0x000000050600720c */ /* 0x000fda0003f06070 */
[----:B------:R-:W-:Y:S02]  /*0850*/  @P0 IMAD.IADD R6, R6, 0x1, -R5 ;  /* 0x0000000106060824 */ /* 0x000fe400078e0a05 */
[----:B------:R-:W-:-:S03]  /*0860*/  @P0 VIADD R4, R4, 0x1 ;  /* 0x0000000104040836 */ /* 0x000fc60000000000 */
[----:B------:R-:W-:-:S13]  /*0870*/  ISETP.GE.U32.AND P1, PT, R6, R5, PT ;  /* 0x000000050600720c */ /* 0x000fda0003f26070 */
[----:B------:R-:W-:Y:S02]  /*0880*/  @P1 IADD3 R4, PT, PT, R4, 0x1, RZ ;  /* 0x0000000104041810 */ /* 0x000fe40007ffe0ff */
[----:B------:R-:W-:-:S05]  /*0890*/  @!P2 LOP3.LUT R4, RZ, R5, RZ, 0x33, !PT ;  /* 0x00000005ff04a212 */ /* 0x000fca00078e33ff */
[----:B------:R-:W-:-:S04]  /*08a0*/  IMAD.MOV R13, RZ, RZ, -R4 ;  /* 0x000000ffff0d7224 */ /* 0x000fc800078e0a04 */
[----:B------:R-:W-:Y:S01]  /*08b0*/  IMAD R13, R5, R13, R8 ;  /* 0x0000000d050d7224 */ /* 0x000fe200078e0208 */
[----:B------:R-:W-:Y:S01]  /*08c0*/  MOV R8, R4 ;  /* 0x0000000400087202 */ /* 0x000fe20000000f00 */
[----:B------:R-:W-:Y:S06]  /*08d0*/  BRA `(.L_x_10) ;  /* 0x0000000000247947 */ /* 0x000fec0003800000 */
.L_x_9:
[----:B0-----:R-:W-:Y:S01]  /*08e0*/  MOV R13, R8 ;  /* 0x00000008000d7202 */ /* 0x001fe20000000f00 */
[----:B------:R-:W-:Y:S01]  /*08f0*/  IMAD.MOV.U32 R12, RZ, RZ, R9 ;  /* 0x000000ffff0c7224 */ /* 0x000fe200078e0009 */
[----:B------:R-:W-:-:S07]  /*0900*/  MOV R10, 0x920 ;  /* 0x00000920000a7802 */ /* 0x000fce0000000f00 */
[----:B------:R-:W-:Y:S05]  /*0910*/  CALL.REL.NOINC `($__internal_0_$__cuda_sm20_div_u64) ;  /* 0x0000000800e07944 */ /* 0x000fea0003c00000 */
[----:B------:R-:W-:Y:S01]  /*0920*/  IADD3 R13, PT, PT, -R4, RZ, RZ ;  /* 0x000000ff040d7210 */ /* 0x000fe20007ffe1ff */
[----:B------:R-:W-:Y:S02]  /*0930*/  IMAD.U32 R5, RZ, RZ, UR11 ;  /* 0x0000000bff057e24 */ /* 0x000fe4000f8e00ff */
[----:B------:R-:W-:Y:S02]  /*0940*/  IMAD.MOV.U32 R9, RZ, RZ, R15 ;  /* 0x000000ffff097224 */ /* 0x000fe400078e000f */
[----:B------:R-:W-:Y:S01]  /*0950*/  IMAD R13, R13, R5, R8 ;  /* 0x000000050d0d7224 */ /* 0x000fe200078e0208 */
[----:B------:R-:W-:-:S07]  /*0960*/  MOV R8, R4 ;  /* 0x0000000400087202 */ /* 0x000fce0000000f00 */
.L_x_10:
[----:B------:R-:W-:Y:S05]  /*0970*/  BSYNC.RECONVERGENT B0 ;  /* 0x0000000000007941 */ /* 0x000fea0003800200 */
.L_x_8:
[----:B------:R-:W0:Y:S01]  /*0980*/  LDC.U8 R13, c[0x3][R13] ;  /* 0x00c000000d0d7b82 */ /* 0x000e220000000000 */
[----:B------:R-:W-:Y:S01]  /*0990*/  UIADD3 UR7, UPT, UPT, UR5, -0x1, URZ ;  /* 0xffffffff05077890 */ /* 0x000fe2000fffe0ff */
        /* <DEDUP_REMOVED lines=8> */
[----:B------:R-:W-:Y:S01]  /*0a20*/  ISETP.NE.U32.AND P2, PT, R5, RZ, PT ;  /* 0x000000ff0500720c */ /* 0x000fe20003f45070 */
[----:B------:R-:W-:-:S06]  /*0a30*/  IMAD.MOV.U32 R12, RZ, RZ, RZ ;  /* 0x000000ffff0c7224 */ /* 0x000fcc00078e00ff */
[----:B-1----:R-:W0:Y:S02]  /*0a40*/  MUFU.RCP R9, R9 ;  /* 0x0000000900097308 */ /* 0x002e240000001000 */
[----:B0-----:R-:W-:-:S06]  /*0a50*/  VIADD R6, R9, 0xffffffe ;  /* 0x0ffffffe09067836 */ /* 0x001fcc0000000000 */
[----:B------:R0:W1:Y:S02]  /*0a60*/  F2I.FTZ.U32.TRUNC.NTZ R7, R6 ;  /* 0x0000000600077305 */ /* 0x000064000021f000 */
[----:B0-----:R-:W-:Y:S01]  /*0a70*/  IMAD.MOV.U32 R6, RZ, RZ, RZ ;  /* 0x000000ffff067224 */ /* 0x001fe200078e00ff */
[----:B-1----:R-:W-:-:S05]  /*0a80*/  IADD3 R4, PT, PT, RZ, -R7, RZ ;  /* 0x80000007ff047210 */ /* 0x002fca0007ffe0ff */
[----:B------:R-:W-:-:S04]  /*0a90*/  IMAD R13, R4, R5, RZ ;  /* 0x00000005040d7224 */ /* 0x000fc800078e02ff */
[----:B------:R-:W-:-:S06]  /*0aa0*/  IMAD.HI.U32 R13, R7, R13, R6 ;  /* 0x0000000d070d7227 */ /* 0x000fcc00078e0006 */
[----:B------:R-:W-:-:S05]  /*0ab0*/  IMAD.HI.U32 R13, R13, R8, RZ ;  /* 0x000000080d0d7227 */ /* 0x000fca00078e00ff */
[----:B------:R-:W-:-:S05]  /*0ac0*/  IADD3 R4, PT, PT, -R13, RZ, RZ ;  /* 0x000000ff0d047210 */ /* 0x000fca0007ffe1ff */
[----:B------:R-:W-:-:S05]  /*0ad0*/  IMAD R4, R5, R4, R8 ;  /* 0x0000000405047224 */ /* 0x000fca00078e0208 */
[----:B------:R-:W-:-:S13]  /*0ae0*/  ISETP.GE.U32.AND P0, PT, R4, R5, PT ;  /* 0x000000050400720c */ /* 0x000fda0003f06070 */
[----:B------:R-:W-:Y:S01]  /*0af0*/  @P0 IMAD.IADD R4, R4, 0x1, -R5 ;  /* 0x0000000104040824 */ /* 0x000fe200078e0a05 */
[----:B------:R-:W-:-:S04]  /*0b00*/  @P0 IADD3 R13, PT, PT, R13, 0x1, RZ ;  /* 0x000000010d0d0810 */ /* 0x000fc80007ffe0ff */
[----:B------:R-:W-:-:S13]  /*0b10*/  ISETP.GE.U32.AND P1, PT, R4, R5, PT ;  /* 0x000000050400720c */ /* 0x000fda0003f26070 */
[----:B------:R-:W-:Y:S01]  /*0b20*/  @P1 VIADD R13, R13, 0x1 ;  /* 0x000000010d0d1836 */ /* 0x000fe20000000000 */
[----:B------:R-:W-:-:S04]  /*0b30*/  @!P2 LOP3.LUT R13, RZ, R5, RZ, 0x33, !PT ;  /* 0x00000005ff0da212 */ /* 0x000fc800078e33ff */
[----:B------:R-:W-:-:S05]  /*0b40*/  IADD3 R9, PT, PT, -R13, RZ, RZ ;  /* 0x000000ff0d097210 */ /* 0x000fca0007ffe1ff */
[----:B------:R-:W-:Y:S01]  /*0b50*/  IMAD R9, R5, R9, R8 ;  /* 0x0000000905097224 */ /* 0x000fe200078e0208 */
[----:B------:R-:W-:Y:S06]  /*0b60*/  BRA `(.L_x_13) ;  /* 0x0000000000247947 */ /* 0x000fec0003800000 */
.L_x_12:
[----:B0-----:R-:W-:Y:S01]  /*0b70*/  MOV R13, R8 ;  /* 0x00000008000d7202 */ /* 0x001fe20000000f00 */
[----:B------:R-:W-:Y:S01]  /*0b80*/  IMAD.MOV.U32 R12, RZ, RZ, R9 ;  /* 0x000000ffff0c7224 */ /* 0x000fe200078e0009 */
[----:B------:R-:W-:-:S07]  /*0b90*/  MOV R10, 0xbb0 ;  /* 0x00000bb0000a7802 */ /* 0x000fce0000000f00 */
[----:B------:R-:W-:Y:S05]  /*0ba0*/  CALL.REL.NOINC `($__internal_0_$__cuda_sm20_div_u64) ;  /* 0x00000008003c7944 */ /* 0x000fea0003c00000 */
[----:B------:R-:W-:Y:S01]  /*0bb0*/  IADD3 R9, PT, PT, -R4, RZ, RZ ;  /* 0x000000ff04097210 */ /* 0x000fe20007ffe1ff */
[----:B------:R-:W-:Y:S01]  /*0bc0*/  IMAD.U32 R5, RZ, RZ, UR11 ;  /* 0x0000000bff057e24 */ /* 0x000fe2000f8e00ff */
[----:B------:R-:W-:Y:S01]  /*0bd0*/  MOV R13, R4 ;  /* 0x00000004000d7202 */ /* 0x000fe20000000f00 */
[----:B------:R-:W-:Y:S02]  /*0be0*/  IMAD.MOV.U32 R12, RZ, RZ, R15 ;  /* 0x000000ffff0c7224 */ /* 0x000fe400078e000f */
[----:B------:R-:W-:-:S07]  /*0bf0*/  IMAD R9, R9, R5, R8 ;  /* 0x0000000509097224 */ /* 0x000fce00078e0208 */
.L_x_13:
[----:B------:R-:W-:Y:S05]  /*0c00*/  BSYNC.RECONVERGENT B0 ;  /* 0x0000000000007941 */ /* 0x000fea0003800200 */
.L_x_11:
[----:B------:R-:W0:Y:S01]  /*0c10*/  LDC.U8 R9, c[0x3][R9] ;  /* 0x00c0000009097b82 */ /* 0x000e220000000000 */
[----:B------:R-:W-:Y:S02]  /*0c20*/  UIADD3 UR7, UPT, UPT, UR5, -0x2, URZ ;  /* 0xfffffffe05077890 */ /* 0x000fe4000fffe0ff */
[----:B------:R-:W-:Y:S02]  /*0c30*/  UIADD3 UR4, UPT, UPT, UR4, 0x4, URZ ;  /* 0x0000000404047890 */ /* 0x000fe4000fffe0ff */
[----:B------:R-:W-:Y:S02]  /*0c40*/  UIADD3 UR5, UPT, UPT, UR5, -0x4, URZ ;  /* 0xfffffffc05057890 */ /* 0x000fe4000fffe0ff */
[----:B------:R-:W-:Y:S01]  /*0c50*/  IADD3 R6, P0, PT, R2, UR7, RZ ;  /* 0x0000000702067c10 */ /* 0x000fe2000ff1e0ff */
[----:B------:R-:W-:-:S03]  /*0c60*/  UISETP.NE.AND UP0, UPT, UR4, URZ, UPT ;  /* 0x000000ff0400728c */ /* 0x000fc6000bf05270 */
[----:B------:R-:W-:-:S05]  /*0c70*/  IADD3.X R7, PT, PT, RZ, R0, RZ, P0, !PT ;  /* 0x00000000ff077210 */ /* 0x000fca00007fe4ff */
[----:B0-----:R1:W-:Y:S01]  /*0c80*/  STG.E.U8 desc[UR8][R6.64], R9 ;  /* 0x0000000906007986 */ /* 0x0013e2000c101108 */
[----:B------:R-:W-:Y:S05]  /*0c90*/  BRA.U UP0, `(.L_x_14) ;  /* 0xfffffff500607547 */ /* 0x000fea000b83ffff */
[----:B------:R-:W-:-:S12]  /*0ca0*/  UIADD3 UR4, UPT, UPT, UR5, 0x2, URZ ;  /* 0x0000000205047890 */ /* 0x000fd8000fffe0ff */
.L_x_1:
[----:B------:R-:W-:-:S09]  /*0cb0*/  UISETP.NE.AND UP0, UPT, UR6, URZ, UPT ;  /* 0x000000ff0600728c */ /* 0x000fd2000bf05270 */
[----:B------:R-:W-:Y:S05]  /*0cc0*/  BRA.U !UP0, `(.L_x_0) ;  /* 0x0000000508e07547 */ /* 0x000fea000b800000 */
[----:B------:R-:W-:-:S09]  /*0cd0*/  UISETP.NE.AND UP0, UPT, UR6, 0x1, UPT ;  /* 0x000000010600788c */ /* 0x000fd2000bf05270 */
[----:B------:R-:W-:Y:S05]  /*0ce0*/  BRA.U !UP0, `(.L_x_15) ;  /* 0x0000000508487547 */ /* 0x000fea000b800000 */
[----:B------:R-:W-:Y:S01]  /*0cf0*/  LOP3.LUT R4, R12, R11, RZ, 0xfc, !PT ;  /* 0x0000000b0c047212 */ /* 0x000fe200078efcff */
[----:B------:R-:W-:Y:S03]  /*0d00*/  BSSY.RECONVERGENT B0, `(.L_x_16) ;  /* 0x0000021000007945 */ /* 0x000fe60003800200 */
[----:B------:R-:W-:-:S13]  /*0d10*/  ISETP.NE.U32.AND P0, PT, R4, RZ, PT ;  /* 0x000000ff0400720c */ /* 0x000fda0003f05070 */
[----:B------:R-:W-:Y:S05]  /*0d20*/  @P0 BRA `(.L_x_17) ;  /* 0x0000000000580947 */ /* 0x000fea0003800000 */
[----:B-1----:R-:W0:Y:S01]  /*0d30*/  I2F.U32.RP R9, R5 ;  /* 0x0000000500097306 */ /* 0x002e220000209000 */
[----:B------:R-:W-:-:S07]  /*0d40*/  ISETP.NE.U32.AND P2, PT, R5, RZ, PT ;  /* 0x000000ff0500720c */ /* 0x000fce0003f45070 */
[----:B0-----:R-:W0:Y:S02]  /*0d50*/  MUFU.RCP R9, R9 ;  /* 0x0000000900097308 */ /* 0x001e240000001000 */
[----:B0-----:R-:W-:Y:S02]  /*0d60*/  VIADD R6, R9, 0xffffffe ;  /* 0x0ffffffe09067836 */ /* 0x001fe40000000000 */
[----:B------:R-:W-:-:S04]  /*0d70*/  IMAD.MOV.U32 R9, RZ, RZ, RZ ;  /* 0x000000ffff097224 */ /* 0x000fc800078e00ff */
        /* <DEDUP_REMOVED lines=17> */
.L_x_17:
[----:B------:R-:W-:-:S07]  /*0e90*/  MOV R10, 0xeb0 ;  /* 0x00000eb0000a7802 */ /* 0x000fce0000000f00 */
[----:B-1----:R-:W-:Y:S05]  /*0ea0*/  CALL.REL.NOINC `($__internal_0_$__cuda_sm20_div_u64) ;  /* 0x00000004007c7944 */ /* 0x002fea0003c00000 */
[----:B------:R-:W0:Y:S01]  /*0eb0*/  LDCU UR5, c[0x3][0x40] ;  /* 0x00c00800ff0577ac */ /* 0x000e220008000800 */
[----:B------:R-:W-:Y:S01]  /*0ec0*/  IADD3 R6, PT, PT, -R4, RZ, RZ ;  /* 0x000000ff04067210 */ /* 0x000fe20007ffe1ff */
[----:B------:R-:W-:Y:S01]  /*0ed0*/  IMAD.MOV.U32 R9, RZ, RZ, R15 ;  /* 0x000000ffff097224 */ /* 0x000fe200078e000f */
[----:B------:R-:W-:Y:S01]  /*0ee0*/  MOV R8, R4 ;  /* 0x0000000400087202 */ /* 0x000fe20000000f00 */
[----:B0-----:R-:W-:-:S04]  /*0ef0*/  IMAD.U32 R5, RZ, RZ, UR5 ;  /* 0x00000005ff057e24 */ /* 0x001fc8000f8e00ff */
[----:B------:R-:W-:-:S07]  /*0f00*/  IMAD R13, R6, R5, R13 ;  /* 0x00000005060d7224 */ /* 0x000fce00078e020d */
.L_x_18:
[----:B------:R-:W-:Y:S05]  /*0f10*/  BSYNC.RECONVERGENT B0 ;  /* 0x0000000000007941 */ /* 0x000fea0003800200 */
.L_x_16:
[----:B------:R-:W0:Y:S01]  /*0f20*/  LDC.U8 R13, c[0x3][R13] ;  /* 0x00c000000d0d7b82 */ /* 0x000e220000000000 */
[----:B------:R-:W-:Y:S01]  /*0f30*/  UIADD3 UR5, UPT, UPT, UR4, -0x1, URZ ;  /* 0xffffffff04057890 */ /* 0x000fe2000fffe0ff */
[----:B------:R-:W-:Y:S01]  /*0f40*/  LOP3.LUT R4, R9, R11, RZ, 0xfc, !PT ;  /* 0x0000000b09047212 */ /* 0x000fe200078efcff */
[----:B------:R-:W-:Y:S01]  /*0f50*/  UIADD3 UR4, UPT, UPT, UR4, -0x2, URZ ;  /* 0xfffffffe04047890 */ /* 0x000fe2000fffe0ff */
[----:B------:R-:W-:Y:S03]  /*0f60*/  BSSY.RECONVERGENT B0, `(.L_x_19) ;  /* 0x0000026000007945 */ /* 0x000fe60003800200 */
        /* <DEDUP_REMOVED lines=27> */
.L_x_20:
[----:B0-----:R-:W-:Y:S01]  /*1120*/  MOV R13, R8 ;  /* 0x00000008000d7202 */ /* 0x001fe20000000f00 */
[----:B------:R-:W-:Y:S01]  /*1130*/  IMAD.MOV.U32 R12, RZ, RZ, R9 ;  /* 0x000000ffff0c7224 */ /* 0x000fe200078e0009 */
[----:B------:R-:W-:-:S07]  /*1140*/  MOV R10, 0x1160 ;  /* 0x00001160000a7802 */ /* 0x000fce0000000f00 */
[----:B------:R-:W-:Y:S05]  /*1150*/  CALL.REL.NOINC `($__internal_0_$__cuda_sm20_div_u64) ;  /* 0x0000000000d07944 */ /* 0x000fea0003c00000 */
[----:B------:R-:W0:Y:S01]  /*1160*/  LDCU UR5, c[0x3][0x40] ;  /* 0x00c00800ff0577ac */ /* 0x000e220008000800 */
[----:B------:R-:W-:Y:S01]  /*1170*/  IADD3 R9, PT, PT, -R4, RZ, RZ ;  /* 0x000000ff04097210 */ /* 0x000fe20007ffe1ff */
[----:B------:R-:W-:Y:S01]  /*1180*/  IMAD.MOV.U32 R12, RZ, RZ, R15 ;  /* 0x000000ffff0c7224 */ /* 0x000fe200078e000f */
[----:B------:R-:W-:Y:S01]  /*1190*/  MOV R13, R4 ;  /* 0x00000004000d7202 */ /* 0x000fe20000000f00 */
[----:B0-----:R-:W-:-:S04]  /*11a0*/  IMAD.U32 R5, RZ, RZ, UR5 ;  /* 0x00000005ff057e24 */ /* 0x001fc8000f8e00ff */
[----:B------:R-:W-:-:S07]  /*11b0*/  IMAD R9, R9, R5, R8 ;  /* 0x0000000509097224 */ /* 0x000fce00078e0208 */
.L_x_21:
[----:B------:R-:W-:Y:S05]  /*11c0*/  BSYNC.RECONVERGENT B0 ;  /* 0x0000000000007941 */ /* 0x000fea0003800200 */
.L_x_19:
[----:B------:R-:W0:Y:S01]  /*11d0*/  LDC.U8 R9, c[0x3][R9] ;  /* 0x00c0000009097b82 */ /* 0x000e220000000000 */
[----:B------:R-:W-:-:S04]  /*11e0*/  IADD3 R6, P0, PT, R2, UR4, RZ ;  /* 0x0000000402067c10 */ /* 0x000fc8000ff1e0ff */
[----:B------:R-:W-:-:S05]  /*11f0*/  IADD3.X R7, PT, PT, RZ, R0, RZ, P0, !PT ;  /* 0x00000000ff077210 */ /* 0x000fca00007fe4ff */
[----:B0-----:R0:W-:Y:S04]  /*1200*/  STG.E.U8 desc[UR8][R6.64], R9 ;  /* 0x0000000906007986 */ /* 0x0011e8000c101108 */
.L_x_15:
[----:B------:R-:W2:Y:S02]  /*1210*/  LDCU UR5, c[0x0][0x38c] ;  /* 0x00007180ff0577ac */ /* 0x000ea40008000800 */
[----:B--2---:R-:W-:-:S04]  /*1220*/  ULOP3.LUT UR5, UR5, 0x1, URZ, 0xc0, !UPT ;  /* 0x0000000105057892 */ /* 0x004fc8000f8ec0ff */
[----:B------:R-:W-:-:S09]  /*1230*/  UISETP.NE.U32.AND UP0, UPT, UR5, 0x1, UPT ;  /* 0x000000010500788c */ /* 0x000fd2000bf05070 */
[----:B------:R-:W-:Y:S05]  /*1240*/  BRA.U UP0, `(.L_x_0) ;  /* 0x0000000100807547 */ /* 0x000fea000b800000 */
[----:B------:R-:W-:Y:S01]  /*1250*/  LOP3.LUT R4, R12, R11, RZ, 0xfc, !PT ;  /* 0x0000000b0c047212 */ /* 0x000fe200078efcff */
[----:B------:R-:W-:Y:S03]  /*1260*/  BSSY.RECONVERGENT B0, `(.L_x_22) ;  /* 0x0000019000007945 */ /* 0x000fe60003800200 */
[----:B------:R-:W-:-:S13]  /*1270*/  ISETP.NE.U32.AND P0, PT, R4, RZ, PT ;  /* 0x000000ff0400720c */ /* 0x000fda0003f05070 */
[----:B------:R-:W-:Y:S05]  /*1280*/  @P0 BRA `(.L_x_23) ;  /* 0x00000000004c0947 */ /* 0x000fea0003800000 */
[----:B------:R-:W2:Y:S01]  /*1290*/  I2F.U32.RP R8, R5 ;  /* 0x0000000500087306 */ /* 0x000ea20000209000 */
[----:B------:R-:W-:-:S07]  /*12a0*/  ISETP.NE.U32.AND P1, PT, R5, RZ, PT ;  /* 0x000000ff0500720c */ /* 0x000fce0003f25070 */
[----:B--2---:R-:W0:Y:S02]  /*12b0*/  MUFU.RCP R8, R8 ;  /* 0x0000000800087308 */ /* 0x004e240000001000 */
[----:B01----:R-:W-:-:S06]  /*12c0*/  VIADD R6, R8, 0xffffffe ;  /* 0x0ffffffe08067836 */ /* 0x003fcc0000000000 */
        /* <DEDUP_REMOVED lines=9> */
[----:B------:R-:W-:-:S05]  /*1360*/  @P0 IMAD.IADD R4, R4, 0x1, -R5 ;  /* 0x0000000104040824 */ /* 0x000fca00078e0a05 */
[----:B------:R-:W-:-:S13]  /*1370*/  ISETP.GE.U32.AND P0, PT, R4, R5, PT ;  /* 0x000000050400720c */ /* 0x000fda0003f06070 */
[-C--:B------:R-:W-:Y:S02]  /*1380*/  @P0 IADD3 R4, PT, PT, R4, -R5.reuse, RZ ;  /* 0x8000000504040210 */ /* 0x080fe40007ffe0ff */
[----:B------:R-:W-:-:S05]  /*1390*/  @!P1 LOP3.LUT R4, RZ, R5, RZ, 0x33, !PT ;  /* 0x00000005ff049212 */ /* 0x000fca00078e33ff */
[----:B------:R-:W-:Y:S01]  /*13a0*/  IMAD.MOV.U32 R6, RZ, RZ, R4 ;  /* 0x000000ffff067224 */ /* 0x000fe200078e0004 */
[----:B------:R-:W-:Y:S06]  /*13b0*/  BRA `(.L_x_24) ;  /* 0x00000000000c7947 */ /* 0x000fec0003800000 */
.L_x_23:
[----:B------:R-:W-:Y:S02]  /*13c0*/  MOV R5, R12 ;  /* 0x0000000c00057202 */ /* 0x000fe40000000f00 */
[----:B------:R-:W-:-:S07]  /*13d0*/  MOV R4, 0x13f0 ;  /* 0x000013f000047802 */ /* 0x000fce0000000f00 */
[----:B01----:R-:W-:Y:S05]  /*13e0*/  CALL.REL.NOINC `($__internal_1_$__cuda_sm20_rem_u64) ;  /* 0x0000000400447944 */ /* 0x003fea0003c00000 */
.L_x_24:
[----:B------:R-:W-:Y:S05]  /*13f0*/  BSYNC.RECONVERGENT B0 ;  /* 0x0000000000007941 */ /* 0x000fea0003800200 */
.L_x_22:
[----:B------:R-:W0:Y:S01]  /*1400*/  LDC.U8 R7, c[0x3][R6] ;  /* 0x00c0000006077b82 */ /* 0x000e220000000000 */
[----:B------:R-:W-:-:S06]  /*1410*/  UIADD3 UR5, UPT, UPT, UR4, -0x1, URZ ;  /* 0xffffffff04057890 */ /* 0x000fcc000fffe0ff */
[----:B------:R-:W-:-:S05]  /*1420*/  IADD3 R4, P0, PT, R2, UR5, RZ ;  /* 0x0000000502047c10 */ /* 0x000fca000ff1e0ff */
[----:B------:R-:W-:-:S05]  /*1430*/  IMAD.X R5, RZ, RZ, R0, P0 ;  /* 0x000000ffff057224 */ /* 0x000fca00000e0600 */
[----:B0-----:R2:W-:Y:S03]  /*1440*/  STG.E.U8 desc[UR8][R4.64], R7 ;  /* 0x0000000704007986 */ /* 0x0015e6000c101108 */
.L_x_0:
[----:B------:R-:W3:Y:S02]  /*1450*/  LDC R3, c[0x0][0x38c] ;  /* 0x0000e300ff037b82 */ /* 0x000ee40000000800 */
[----:B---3--:R-:W-:-:S04]  /*1460*/  IADD3 R2, P0, PT, R2, R3, RZ ;  /* 0x0000000302027210 */ /* 0x008fc80007f1e0ff */
[----:B------:R-:W-:-:S05]  /*1470*/  LEA.HI.X.SX32 R3, R3, R0, 0x1, P0 ;  /* 0x0000000003037211 */ /* 0x000fca00000f0eff */
[----:B------:R-:W-:Y:S01]  /*1480*/  STG.E.U8 desc[UR8][R2.64], RZ ;  /* 0x000000ff02007986 */ /* 0x000fe2000c101108 */
[----:B------:R-:W-:Y:S05]  /*1490*/  EXIT ;  /* 0x000000000000794d */ /* 0x000fea0003800000 */
        .weak           $__internal_0_$__cuda_sm20_div_u64
        .type           $__internal_0_$__cuda_sm20_div_u64,@function
        .size           $__internal_0_$__cuda_sm20_div_u64,($__internal_1_$__cuda_sm20_rem_u64 - $__internal_0_$__cuda_sm20_div_u64)
$__internal_0_$__cuda_sm20_div_u64:
[----:B------:R-:W-:Y:S01]  /*14a0*/  MOV R14, UR10 ;  /* 0x0000000a000e7c02 */ /* 0x000fe20008000f00 */
[----:B------:R-:W-:-:S05]  /*14b0*/  IMAD.MOV.U32 R15, RZ, RZ, R11 ;  /* 0x000000ffff0f7224 */ /* 0x000fca00078e000b */
[----:B------:R-:W0:Y:S08]  /*14c0*/  I2F.U64.RP R14, R14 ;  /* 0x0000000e000e7312 */ /* 0x000e300000309000 */
[----:B0-----:R-:W0:Y:S02]  /*14d0*/  MUFU.RCP R4, R14 ;  /* 0x0000000e00047308 */ /* 0x001e240000001000 */
[----:B0-----:R-:W-:-:S06]  /*14e0*/  IADD3 R6, PT, PT, R4, 0x1ffffffe, RZ ;  /* 0x1ffffffe04067810 */ /* 0x001fcc0007ffe0ff */
[----:B------:R-:W0:Y:S02]  /*14f0*/  F2I.U64.TRUNC R6, R6 ;  /* 0x0000000600067311 */ /* 0x000e24000020d800 */
[----:B0-----:R-:W-:-:S04]  /*1500*/  IMAD.WIDE.U32 R4, R6, UR10, RZ ;  /* 0x0000000a06047c25 */ /* 0x001fc8000f8e00ff */
[----:B------:R-:W-:Y:S01]  /*1510*/  IMAD R5, R6, R11, R5 ;  /* 0x0000000b06057224 */ /* 0x000fe200078e0205 */
[----:B------:R-:W-:-:S03]  /*1520*/  IADD3 R17, P0, PT, RZ, -R4, RZ ;  /* 0x80000004ff117210 */ /* 0x000fc60007f1e0ff */
[----:B------:R-:W-:Y:S02]  /*1530*/  IMAD R5, R7, UR10, R5 ;  /* 0x0000000a07057c24 */ /* 0x000fe4000f8e0205 */
[----:B------:R-:W-:-:S04]  /*1540*/  IMAD.HI.U32 R4, R6, R17, RZ ;  /* 0x0000001106047227 */ /* 0x000fc800078e00ff */
[----:B------:R-:W-:Y:S01]  /*1550*/  IMAD.X R19, RZ, RZ, ~R5, P0 ;  /* 0x000000ffff137224 */ /* 0x000fe200000e0e05 */
[----:B------:R-:W-:-:S03]  /*1560*/  MOV R5, R6 ;  /* 0x0000000600057202 */ /* 0x000fc60000000f00 */
[-C--:B------:R-:W-:Y:S02]  /*1570*/  IMAD R21, R7, R19.reuse, RZ ;  /* 0x0000001307157224 */ /* 0x080fe400078e02ff */
[----:B------:R-:W-:-:S04]  /*1580*/  IMAD.WIDE.U32 R4, P0, R6, R19, R4 ;  /* 0x0000001306047225 */ /* 0x000fc80007800004 */
[----:B------:R-:W-:-:S04]  /*1590*/  IMAD.HI.U32 R15, R7, R19, RZ ;  /* 0x00000013070f7227 */ /* 0x000fc800078e00ff */
[----:B------:R-:W-:-:S04]  /*15a0*/  IMAD.HI.U32 R4, P1, R7, R17, R4 ;  /* 0x0000001107047227 */ /* 0x000fc80007820004 */
[----:B------:R-:W-:Y:S01]  /*15b0*/  IMAD.X R15, R15, 0x1, R7, P0 ;  /* 0x000000010f0f7824 */ /* 0x000fe200000e0607 */
[----:B------:R-:W-:-:S04]  /*15c0*/  IADD3 R5, P2, PT, R21, R4, RZ ;  /* 0x0000000415057210 */ /* 0x000fc80007f5e0ff */
[----:B------:R-:W-:Y:S01]  /*15d0*/  IADD3.X R15, PT, PT, RZ, RZ, R15, P2, P1 ;  /* 0x000000ffff0f7210 */ /* 0x000fe200017e240f */
[----:B------:R-:W-:-:S04]  /*15e0*/  IMAD.WIDE.U32 R6, R5, UR10, RZ ;  /* 0x0000000a05067c25 */ /* 0x000fc8000f8e00ff */
[----:B------:R-:W-:Y:S01]  /*15f0*/  IMAD R4, R5, R11, R7 ;  /* 0x0000000b05047224 */ /* 0x000fe200078e0207 */
[----:B------:R-:W-:-:S03]  /*1600*/  IADD3 R7, P0, PT, RZ, -R6, RZ ;  /* 0x80000006ff077210 */ /* 0x000fc60007f1e0ff */
[----:B------:R-:W-:Y:S02]  /*1610*/  IMAD R6, R15, UR10, R4 ;  /* 0x0000000a0f067c24 */ /* 0x000fe4000f8e0204 */
[----:B------:R-:W-:-:S03]  /*1620*/  IMAD.HI.U32 R4, R5, R7, RZ ;  /* 0x0000000705047227 */ /* 0x000fc600078e00ff */
[----:B------:R-:W-:-:S05]  /*1630*/  IADD3.X R6, PT, PT, RZ, ~R6, RZ, P0, !PT ;  /* 0x80000006ff067210 */ /* 0x000fca00007fe4ff */
[----:B------:R-:W-:-:S04]  /*1640*/  IMAD.WIDE.U32 R4, P0, R5, R6, R4 ;  /* 0x0000000605047225 */ /* 0x000fc80007800004 */
[C---:B------:R-:W-:Y:S02]  /*1650*/  IMAD R17, R15.reuse, R6, RZ ;  /* 0x000000060f117224 */ /* 0x040fe400078e02ff */
[----:B------:R-:W-:-:S04]  /*1660*/  IMAD.HI.U32 R4, P1, R15, R7, R4 ;  /* 0x000000070f047227 */ /* 0x000fc80007820004 */
[----:B------:R-:W-:Y:S02]  /*1670*/  HFMA2 R5, -RZ, RZ, 0, 0 ;  /* 0x00000000ff057431 */ /* 0x000fe400000001ff */
[----:B------:R-:W-:Y:S01]  /*1680*/  IMAD.HI.U32 R6, R15, R6, RZ ;  /* 0x000000060f067227 */ /* 0x000fe200078e00ff */
[----:B------:R-:W-:-:S03]  /*1690*/  IADD3 R7, P2, PT, R17, R4, RZ ;  /* 0x0000000411077210 */ /* 0x000fc60007f5e0ff */
[----:B------:R-:W-:Y:S02]  /*16a0*/  IMAD.X R15, R6, 0x1, R15, P0 ;  /* 0x00000001060f7824 */ /* 0x000fe400000e060f */
[----:B------:R-:W-:-:S03]  /*16b0*/  IMAD.HI.U32 R4, R7, R13, RZ ;  /* 0x0000000d07047227 */ /* 0x000fc600078e00ff */
[----:B------:R-:W-:Y:S01]  /*16c0*/  IADD3.X R15, PT, PT, RZ, RZ, R15, P2, P1 ;  /* 0x000000ffff0f7210 */ /* 0x000fe200017e240f */
[----:B------:R-:W-:-:S04]  /*16d0*/  IMAD.WIDE.U32 R4, R7, R12, R4 ;  /* 0x0000000c07047225 */ /* 0x000fc800078e0004 */
[C---:B------:R-:W-:Y:S02]  /*16e0*/  IMAD R7, R15.reuse, R12, RZ ;  /* 0x0000000c0f077224 */ /* 0x040fe400078e02ff */
[----:B------:R-:W-:-:S04]  /*16f0*/  IMAD.HI.U32 R4, P0, R15, R13, R4 ;  /* 0x0000000d0f047227 */ /* 0x000fc80007800004 */
[----:B------:R-:W-:Y:S01]  /*1700*/  IMAD.HI.U32 R6, R15, R12, RZ ;  /* 0x0000000c0f067227 */ /* 0x000fe200078e00ff */
[----:B------:R-:W-:-:S03]  /*1710*/  IADD3 R7, P1, PT, R7, R4, RZ ;  /* 0x0000000407077210 */ /* 0x000fc60007f3e0ff */
[----:B------:R-:W-:Y:S02]  /*1720*/  IMAD.X R6, RZ, RZ, R6, P0 ;  /* 0x000000ffff067224 */ /* 0x000fe400000e0606 */
[----:B------:R-:W-:-:S03]  /*1730*/  IMAD.WIDE.U32 R4, R7, UR10, RZ ;  /* 0x0000000a07047c25 */ /* 0x000fc6000f8e00ff */
[----:B------:R-:W-:Y:S01]  /*1740*/  IADD3.X R6, PT, PT, RZ, R6, RZ, P1, !PT ;  /* 0x00000006ff067210 */ /* 0x000fe20000ffe4ff */
[----:B------:R-:W-:Y:S01]  /*1750*/  IMAD R5, R7, R11, R5 ;  /* 0x0000000b07057224 */ /* 0x000fe200078e0205 */
[----:B------:R-:W-:-:S03]  /*1760*/  IADD3 R15, P1, PT, -R4, R13, RZ ;  /* 0x0000000d040f7210 */ /* 0x000fc60007f3e1ff */
[----:B------:R-:W-:Y:S01]  /*1770*/  IMAD R5, R6, UR10, R5 ;  /* 0x0000000a06057c24 */ /* 0x000fe2000f8e0205 */
[----:B------:R-:W-:-:S03]  /*1780*/  ISETP.GE.U32.AND P0, PT, R15, UR10, PT ;  /* 0x0000000a0f007c0c */ /* 0x000fc6000bf06070 */
[----:B------:R-:W-:Y:S01]  /*1790*/  IMAD.X R16, R12, 0x1, ~R5, P1 ;  /* 0x000000010c107824 */ /* 0x000fe200008e0e05 */
[----:B------:R-:W-:Y:S02]  /*17a0*/  IADD3 R4, P1, PT, R7, 0x1, RZ ;  /* 0x0000000107047810 */ /* 0x000fe40007f3e0ff */
[----:B------:R-:W-:Y:S02]  /*17b0*/  IADD3 R12, P2, PT, R15, -UR10, RZ ;  /* 0x8000000a0f0c7c10 */ /* 0x000fe4000ff5e0ff */
[----:B------:R-:W-:Y:S01]  /*17c0*/  ISETP.GE.U32.AND.EX P0, PT, R16, R11, PT, P0 ;  /* 0x0000000b1000720c */ /* 0x000fe20003f06100 */
[----:B------:R-:W-:Y:S01]  /*17d0*/  IMAD.X R5, RZ, RZ, R6, P1 ;  /* 0x000000ffff057224 */ /* 0x000fe200008e0606 */
[----:B------:R-:W-:Y:S02]  /*17e0*/  IADD3.X R14, PT, PT, ~R11, R16, RZ, P2, !PT ;  /* 0x000000100b0e7210 */ /* 0x000fe400017fe5ff */
[----:B------:R-:W-:Y:S02]  /*17f0*/  SEL R12, R12, R15, P0 ;  /* 0x0000000f0c0c7207 */ /* 0x000fe40000000000 */
[----:B------:R-:W-:-:S02]  /*1800*/  SEL R7, R4, R7, P0 ;  /* 0x0000000704077207 */ /* 0x000fc40000000000 */
[----:B------:R-:W-:Y:S02]  /*1810*/  SEL R14, R14, R16, P0 ;  /* 0x000000100e0e7207 */ /* 0x000fe40000000000 */
[----:B------:R-:W-:Y:S02]  /*1820*/  SEL R6, R5, R6, P0 ;  /* 0x0000000605067207 */ /* 0x000fe40000000000 */
[----:B------:R-:W-:Y:S02]  /*1830*/  ISETP.GE.U32.AND P0, PT, R12, UR10, PT ;  /* 0x0000000a0c007c0c */ /* 0x000fe4000bf06070 */
[----:B------:R-:W-:Y:S02]  /*1840*/  IADD3 R4, P2, PT, R7, 0x1, RZ ;  /* 0x0000000107047810 */ /* 0x000fe40007f5e0ff */
[----:B------:R-:W-:Y:S02]  /*1850*/  ISETP.GE.U32.AND.EX P0, PT, R14, R11, PT, P0 ;  /* 0x0000000b0e00720c */ /* 0x000fe40003f06100 */
[----:B------:R-:W-:-:S02]  /*1860*/  IADD3.X R15, PT, PT, RZ, R6, RZ, P2, !PT ;  /* 0x00000006ff0f7210 */ /* 0x000fc400017fe4ff */
[----:B------:R-:W-:Y:S02]  /*1870*/  ISETP.NE.U32.AND P1, PT, RZ, UR10, PT ;  /* 0x0000000aff007c0c */ /* 0x000fe4000bf25070 */
[----:B------:R-:W-:Y:S02]  /*1880*/  SEL R4, R4, R7, P0 ;  /* 0x0000000704047207 */ /* 0x000fe40000000000 */
[----:B------:R-:W-:Y:S01]  /*1890*/  SEL R15, R15, R6, P0 ;  /* 0x000000060f0f7207 */ /* 0x000fe20000000000 */
[----:B------:R-:W-:Y:S01]  /*18a0*/  IMAD.MOV.U32 R6, RZ, RZ, R10 ;  /* 0x000000ffff067224 */ /* 0x000fe200078e000a */
[----:B------:R-:W-:Y:S02]  /*18b0*/  MOV R7, 0x0 ;  /* 0x0000000000077802 */ /* 0x000fe40000000f00 */
[----:B------:R-:W-:-:S04]  /*18c0*/  ISETP.NE.AND.EX P1, PT, R11, RZ, PT, P1 ;  /* 0x000000ff0b00720c */ /* 0x000fc80003f25310 */
[----:B------:R-:W-:Y:S02]  /*18d0*/  SEL R4, R4, 0xffffffff, P1 ;  /* 0xffffffff04047807 */ /* 0x000fe40000800000 */
[----:B------:R-:W-:Y:S01]  /*18e0*/  SEL R15, R15, 0xffffffff, P1 ;  /* 0xffffffff0f0f7807 */ /* 0x000fe20000800000 */
[----:B------:R-:W-:Y:S06]  /*18f0*/  RET.REL.NODEC R6 `(_Z26generate_candidates_kernelmjiPcj) ;  /* 0xffffffe406c07950 */ /* 0x000fec0003c3ffff */
        .weak           $__internal_1_$__cuda_sm20_rem_u64
        .type           $__internal_1_$__cuda_sm20_rem_u64,@function
        .size           $__internal_1_$__cuda_sm20_rem_u64,(.L_x_27 - $__internal_1_$__cuda_sm20_rem_u64)
$__internal_1_$__cuda_sm20_rem_u64:
[----:B------:R-:W0:Y:S02]  /*1900*/  LDCU UR5, c[0x3][0x40] ;  /* 0x00c00800ff0577ac */ /* 0x000e240008000800 */
[----:B0-----:R-:W-:-:S06]  /*1910*/  IMAD.U32 R10, RZ, RZ, UR5 ;  /* 0x00000005ff0a7e24 */ /* 0x001fcc000f8e00ff */
        /* <DEDUP_REMOVED lines=14> */
[----:B------:R-:W-:-:S05]  /*1a00*/  IMAD.HI.U32 R8, P1, R7, R15, R8 ;  /* 0x0000000f07087227 */ /* 0x000fca0007820008 */
[----:B------:R-:W-:Y:S01]  /*1a10*/  IADD3 R9, P2, PT, R19, R8, RZ ;  /* 0x0000000813097210 */ /* 0x000fe20007f5e0ff */
[----:B------:R-:W-:-:S04]  /*1a20*/  IMAD.X R8, R17, 0x1, R7, P0 ;  /* 0x0000000111087824 */ /* 0x000fc800000e0607 */
[----:B------:R-:W-:Y:S01]  /*1a30*/  IMAD.WIDE.U32 R6, R9, UR5, RZ ;  /* 0x0000000509067c25 */ /* 0x000fe2000f8e00ff */
[----:B------:R-:W-:-:S03]  /*1a40*/  IADD3.X R15, PT, PT, RZ, RZ, R8, P2, P1 ;  /* 0x000000ffff0f7210 */ /* 0x000fc600017e2408 */
        /* <DEDUP_REMOVED lines=27> */
[----:B------:R-:W-:-:S04]  /*1c00*/  IADD3 R5, P1, PT, R6, -UR5, RZ ;  /* 0x8000000506057c10 */ /* 0x000fc8000ff3e0ff */
[CC--:B------:R-:W-:Y:S02]  /*1c10*/  ISETP.GE.U32.AND.EX P0, PT, R10.reuse, R11.reuse, PT, P0 ;  /* 0x0000000b0a00720c */ /* 0x0c0fe40003f06100 */
[----:B------:R-:W-:Y:S02]  /*1c20*/  IADD3.X R8, PT, PT, R10, ~R11, RZ, P1, !PT ;  /* 0x8000000b0a087210 */ /* 0x000fe40000ffe4ff */
[----:B------:R-:W-:Y:S02]  /*1c30*/  SEL R5, R5, R6, P0 ;  /* 0x0000000605057207 */ /* 0x000fe40000000000 */
[----:B------:R-:W-:Y:S02]  /*1c40*/  SEL R8, R8, R10, P0 ;  /* 0x0000000a08087207 */ /* 0x000fe40000000000 */
[C---:B------:R-:W-:Y:S01]  /*1c50*/  ISETP.GE.U32.AND P0, PT, R5.reuse, UR5, PT ;  /* 0x0000000505007c0c */ /* 0x040fe2000bf06070 */
[----:B------:R-:W-:Y:S01]  /*1c60*/  VIADD R6, R5, -UR5 ;  /* 0x8000000505067c36 */ /* 0x000fe20008000000 */
[----:B------:R-:W-:-:S02]  /*1c70*/  ISETP.NE.U32.AND P1, PT, RZ, UR5, PT ;  /* 0x00000005ff007c0c */ /* 0x000fc4000bf25070 */
[----:B------:R-:W-:Y:S02]  /*1c80*/  ISETP.GE.U32.AND.EX P0, PT, R8, R11, PT, P0 ;  /* 0x0000000b0800720c */ /* 0x000fe40003f06100 */
[----:B------:R-:W-:Y:S02]  /*1c90*/  ISETP.NE.AND.EX P1, PT, R11, RZ, PT, P1 ;  /* 0x000000ff0b00720c */ /* 0x000fe40003f25310 */
[----:B------:R-:W-:Y:S02]  /*1ca0*/  SEL R6, R6, R5, P0 ;  /* 0x0000000506067207 */ /* 0x000fe40000000000 */
[----:B------:R-:W-:Y:S02]  /*1cb0*/  MOV R5, 0x0 ;  /* 0x0000000000057802 */ /* 0x000fe40000000f00 */
[----:B------:R-:W-:Y:S02]  /*1cc0*/  SEL R6, R6, 0xffffffff, P1 ;  /* 0xffffffff06067807 */ /* 0x000fe40000800000 */
[----:B------:R-:W-:Y:S05]  /*1cd0*/  RET.REL.NODEC R4 `(_Z26generate_candidates_kernelmjiPcj) ;  /* 0xffffffe004c87950 */ /* 0x000fea0003c3ffff */
.L_x_25:
[----:B------:R-:W-:-:S00]  /*1ce0*/  BRA `(.L_x_25) ;  /* 0xfffffffc00fc7947 */ /* 0x000fc0000383ffff */
[----:B------:R-:W-:-:S00]  /*1cf0*/  NOP ;  /* 0x0000000000007918 */ /* 0x000fc00000000000 */
        /* <DEDUP_REMOVED lines=8> */
.L_x_27:


//--------------------- .nv.shared.reserved.0     --------------------------
	.section	.nv.shared.reserved.0,"aw",@nobits
	.weak		__nv_reservedSMEM_offset_0_alias
	.size		__nv_reservedSMEM_offset_0_alias, 0, 64
	.other		__nv_reservedSMEM_offset_0_alias,@"STO_CUDA_RESERVED_SHARED STV_DEFAULT"
__nv_reservedSMEM_offset_0_alias:
	.zero		0
	.zero		64


//--------------------- .nv.constant0._Z26generate_candidates_kernelmjiPcj --------------------------
	.section	.nv.constant0._Z26generate_candidates_kernelmjiPcj,"a",@progbits
	.sectionflags	@""
	.align	4
.nv.constant0._Z26generate_candidates_kernelmjiPcj:
	.zero		924


//--------------------- SYMBOLS --------------------------

	.type		.nv.reservedSmem.offset0,@object
	.size		.nv.reservedSmem.offset0,0x4
